//
// Generated by NVIDIA NVVM Compiler
//
// Compiler Build ID: CL-36424714
// Cuda compilation tools, release 13.0, V13.0.88
// Based on NVVM 20.0.0
//

.version 9.0
.target sm_100
.address_size 64

	// .globl	_Z11d_sum_arrayPfS_S_i

.visible .entry _Z11d_sum_arrayPfS_S_i(
	.param .u64 .ptr .align 1 _Z11d_sum_arrayPfS_S_i_param_0,
	.param .u64 .ptr .align 1 _Z11d_sum_arrayPfS_S_i_param_1,
	.param .u64 .ptr .align 1 _Z11d_sum_arrayPfS_S_i_param_2,
	.param .u32 _Z11d_sum_arrayPfS_S_i_param_3
)
{
	.reg .pred 	%p<2>;
	.reg .b32 	%r<6>;
	.reg .b32 	%f<4>;
	.reg .b64 	%rd<11>;

	ld.param.u64 	%rd1, [_Z11d_sum_arrayPfS_S_i_param_0];
	ld.param.u64 	%rd2, [_Z11d_sum_arrayPfS_S_i_param_1];
	ld.param.u64 	%rd3, [_Z11d_sum_arrayPfS_S_i_param_2];
	ld.param.u32 	%r2, [_Z11d_sum_arrayPfS_S_i_param_3];
	mov.u32 	%r3, %ctaid.x;
	mov.u32 	%r4, %ntid.x;
	mov.u32 	%r5, %tid.x;
	mad.lo.s32 	%r1, %r3, %r4, %r5;
	setp.ge.s32 	%p1, %r1, %r2;
	@%p1 bra 	$L__BB0_2;
	cvta.to.global.u64 	%rd4, %rd1;
	cvta.to.global.u64 	%rd5, %rd2;
	cvta.to.global.u64 	%rd6, %rd3;
	mul.wide.s32 	%rd7, %r1, 4;
	add.s64 	%rd8, %rd4, %rd7;
	ld.global.f32 	%f1, [%rd8];
	add.s64 	%rd9, %rd5, %rd7;
	ld.global.f32 	%f2, [%rd9];
	add.f32 	%f3, %f1, %f2;
	add.s64 	%rd10, %rd6, %rd7;
	st.global.f32 	[%rd10], %f3;
$L__BB0_2:
	ret;

}


// ===== COMPILED SASS (sm_100) =====

	.target	sm_100

	.elftype	@"ET_EXEC"


//--------------------- .note.nv.tkinfo           --------------------------
	.section	.note.nv.tkinfo,"",@"SHT_NOTE"
	.sectionflags	@"SHF_NOTE_NV_TKINFO"
	.tkinfo
        /*0018*/ 	.word	0x00000002
        /*0030*/ 	.string	""
        /*0030*/ 	.string	"ptxas"
        /*0030*/ 	.string	"Cuda compilation tools, release 13.0, V13.0.88"
        /*0030*/ 	.string	"Build cuda_13.0.r13.0/compiler.36424714_0"
        /*0030*/ 	.string	"-arch sm_100 -m 64 "



//--------------------- .note.nv.cuinfo           --------------------------
	.section	.note.nv.cuinfo,"",@"SHT_NOTE"
	.sectionflags	@"SHF_NOTE_NV_CUINFO"
        /*0018*/ 	.short	0x0002
        /*001a*/ 	.short	0x0064
        /*001c*/ 	.short	0x0082
	.zero		2


//--------------------- .nv.info                  --------------------------
	.section	.nv.info,"",@"SHT_CUDA_INFO"
	.align	4


	//----- nvinfo : EIATTR_REGCOUNT
	.align		4
        /*0000*/ 	.byte	0x04, 0x2f
        /*0002*/ 	.short	(.L_1 - .L_0)
	.align		4
.L_0:
        /*0004*/ 	.word	index@(_Z11d_sum_arrayPfS_S_i)
        /*0008*/ 	.word	0x0000000c


	//----- nvinfo : EIATTR_FRAME_SIZE
	.align		4
.L_1:
        /*000c*/ 	.byte	0x04, 0x11
        /*000e*/ 	.short	(.L_3 - .L_2)
	.align		4
.L_2:
        /*0010*/ 	.word	index@(_Z11d_sum_arrayPfS_S_i)
        /*0014*/ 	.word	0x00000000


	//----- nvinfo : EIATTR_MIN_STACK_SIZE
	.align		4
.L_3:
        /*0018*/ 	.byte	0x04, 0x12
        /*001a*/ 	.short	(.L_5 - .L_4)
	.align		4
.L_4:
        /*001c*/ 	.word	index@(_Z11d_sum_arrayPfS_S_i)
        /*0020*/ 	.word	0x00000000
.L_5:


//--------------------- .nv.compat                --------------------------
	.section	.nv.compat,"",@"SHT_CUDA_COMPAT_INFO"
	.align	4
        /*0000*/ 	.byte	0x02, 0x09, 0x00, 0x00, 0x02, 0x02, 0x01, 0x00, 0x02, 0x05, 0x05, 0x00, 0x03, 0x07, 0x01, 0x01
        /*0010*/ 	.byte	0x02, 0x03, 0x00, 0x00, 0x02, 0x06, 0x01, 0x00, 0x04, 0x0b, 0x08, 0x00, 0x09, 0x00, 0x00, 0x00
        /*0020*/ 	.byte	0x00, 0x00, 0x00, 0x00


//--------------------- .nv.info._Z11d_sum_arrayPfS_S_i --------------------------
	.section	.nv.info._Z11d_sum_arrayPfS_S_i,"",@"SHT_CUDA_INFO"
	.sectionflags	@""
	.align	4


	//----- nvinfo : EIATTR_CUDA_API_VERSION
	.align		4
        /*0000*/ 	.byte	0x04, 0x37
        /*0002*/ 	.short	(.L_7 - .L_6)
.L_6:
        /*0004*/ 	.word	0x00000082


	//----- nvinfo : EIATTR_KPARAM_INFO
	.align		4
.L_7:
        /*0008*/ 	.byte	0x04, 0x17
        /*000a*/ 	.short	(.L_9 - .L_8)
.L_8:
        /*000c*/ 	.word	0x00000000
        /*0010*/ 	.short	0x0003
        /*0012*/ 	.short	0x0018
        /*0014*/ 	.byte	0x00, 0xf0, 0x11, 0x00


	//----- nvinfo : EIATTR_KPARAM_INFO
	.align		4
.L_9:
        /*0018*/ 	.byte	0x04, 0x17
        /*001a*/ 	.short	(.L_11 - .L_10)
.L_10:
        /*001c*/ 	.word	0x00000000
        /*0020*/ 	.short	0x0002
        /*0022*/ 	.short	0x0010
        /*0024*/ 	.byte	0x00, 0xf5, 0x21, 0x00


	//----- nvinfo : EIATTR_KPARAM_INFO
	.align		4
.L_11:
        /*0028*/ 	.byte	0x04, 0x17
        /*002a*/ 	.short	(.L_13 - .L_12)
.L_12:
        /*002c*/ 	.word	0x00000000
        /*0030*/ 	.short	0x0001
        /*0032*/ 	.short	0x0008
        /*0034*/ 	.byte	0x00, 0xf5, 0x21, 0x00


	//----- nvinfo : EIATTR_KPARAM_INFO
	.align		4
.L_13:
        /*0038*/ 	.byte	0x04, 0x17
        /*003a*/ 	.short	(.L_15 - .L_14)
.L_14:
        /*003c*/ 	.word	0x00000000
        /*0040*/ 	.short	0x0000
        /*0042*/ 	.short	0x0000
        /*0044*/ 	.byte	0x00, 0xf5, 0x21, 0x00


	//----- nvinfo : EIATTR_SPARSE_MMA_MASK
	.align		4
.L_15:
        /*0048*/ 	.byte	0x03, 0x50
        /*004a*/ 	.short	0x0000


	//----- nvinfo : EIATTR_MAXREG_COUNT
	.align		4
        /*004c*/ 	.byte	0x03, 0x1b
        /*004e*/ 	.short	0x00ff


	//----- nvinfo : EIATTR_MERCURY_ISA_VERSION
	.align		4
        /*0050*/ 	.byte	0x03, 0x5f
        /*0052*/ 	.short	0x0101


	//----- nvinfo : EIATTR_VRC_CTA_INIT_COUNT
	.align		4
        /*0054*/ 	.byte	0x02, 0x4a
	.zero		1
	.zero		1


	//----- nvinfo : EIATTR_EXIT_INSTR_OFFSETS
	.align		4
        /*0058*/ 	.byte	0x04, 0x1c
        /*005a*/ 	.short	(.L_17 - .L_16)


	//   ....[0]....
.L_16:
        /*005c*/ 	.word	0x00000070


	//   ....[1]....
        /*0060*/ 	.word	0x00000130


	//----- nvinfo : EIATTR_CBANK_PARAM_SIZE
	.align		4
.L_17:
        /*0064*/ 	.byte	0x03, 0x19
        /*0066*/ 	.short	0x001c


	//----- nvinfo : EIATTR_PARAM_CBANK
	.align		4
        /*0068*/ 	.byte	0x04, 0x0a
        /*006a*/ 	.short	(.L_19 - .L_18)
	.align		4
.L_18:
        /*006c*/ 	.word	index@(.nv.constant0._Z11d_sum_arrayPfS_S_i)
        /*0070*/ 	.short	0x0380
        /*0072*/ 	.short	0x001c


	//----- nvinfo : EIATTR_SW_WAR
	.align		4
.L_19:
        /*0074*/ 	.byte	0x04, 0x36
        /*0076*/ 	.short	(.L_21 - .L_20)
.L_20:
        /*0078*/ 	.word	0x00000008
.L_21:


//--------------------- .nv.callgraph             --------------------------
	.section	.nv.callgraph,"",@"SHT_CUDA_CALLGRAPH"
	.align	4
	.sectionentsize	8
	.align		4
        /*0000*/ 	.word	0x00000000
	.align		4
        /*0004*/ 	.word	0xffffffff
	.align		4
        /*0008*/ 	.word	0x00000000
	.align		4
        /*000c*/ 	.word	0xfffffffe
	.align		4
        /*0010*/ 	.word	0x00000000
	.align		4
        /*0014*/ 	.word	0xfffffffd
	.align		4
        /*0018*/ 	.word	0x00000000
	.align		4
        /*001c*/ 	.word	0xfffffffc


//--------------------- .text._Z11d_sum_arrayPfS_S_i --------------------------
	.section	.text._Z11d_sum_arrayPfS_S_i,"ax",@progbits
	.align	128
        .global         _Z11d_sum_arrayPfS_S_i
        .type           _Z11d_sum_arrayPfS_S_i,@function
        .size           _Z11d_sum_arrayPfS_S_i,(.L_x_1 - _Z11d_sum_arrayPfS_S_i)
        .other          _Z11d_sum_arrayPfS_S_i,@"STO_CUDA_ENTRY STV_DEFAULT"
_Z11d_sum_arrayPfS_S_i:
.text._Z11d_sum_arrayPfS_S_i:
[----:B------:R-:W-:Y:S01]  /*0000*/  LDC R1, c[0x0][0x37c] ;  /* 0x0000df00ff017b82 */ /* 0x000fe20000000800 */
[----:B------:R-:W0:Y:S07]  /*0010*/  S2R R0, SR_TID.X ;  /* 0x0000000000007919 */ /* 0x000e2e0000002100 */
[----:B------:R-:W0:Y:S01]  /*0020*/  S2UR UR4, SR_CTAID.X ;  /* 0x00000000000479c3 */ /* 0x000e220000002500 */
[----:B------:R-:W1:Y:S07]  /*0030*/  LDCU UR5, c[0x0][0x398] ;  /* 0x00007300ff0577ac */ /* 0x000e6e0008000800 */
[----:B------:R-:W0:Y:S02]  /*0040*/  LDC R9, c[0x0][0x360] ;  /* 0x0000d800ff097b82 */ /* 0x000e240000000800 */
[----:B0-----:R-:W-:-:S05]  /*0050*/  IMAD R9, R9, UR4, R0 ;  /* 0x0000000409097c24 */ /* 0x001fca000f8e0200 */
[----:B-1----:R-:W-:-:S13]  /*0060*/  ISETP.GE.AND P0, PT, R9, UR5, PT ;  /* 0x0000000509007c0c */ /* 0x002fda000bf06270 */
[----:B------:R-:W-:Y:S05]  /*0070*/  @P0 EXIT ;  /* 0x000000000000094d */ /* 0x000fea0003800000 */
[----:B------:R-:W0:Y:S01]  /*0080*/  LDC.64 R2, c[0x0][0x380] ;  /* 0x0000e000ff027b82 */ /* 0x000e220000000a00 */
[----:B------:R-:W1:Y:S07]  /*0090*/  LDCU.64 UR4, c[0x0][0x358] ;  /* 0x00006b00ff0477ac */ /* 0x000e6e0008000a00 */
[----:B------:R-:W2:Y:S08]  /*00a0*/  LDC.64 R4, c[0x0][0x388] ;  /* 0x0000e200ff047b82 */ /* 0x000eb00000000a00 */
[----:B------:R-:W3:Y:S01]  /*00b0*/  LDC.64 R6, c[0x0][0x390] ;  /* 0x0000e400ff067b82 */ /* 0x000ee20000000a00 */
[----:B0-----:R-:W-:-:S06]  /*00c0*/  IMAD.WIDE R2, R9, 0x4, R2 ;  /* 0x0000000409027825 */ /* 0x001fcc00078e0202 */
[----:B-1----:R-:W4:Y:S01]  /*00d0*/  LDG.E R2, desc[UR4][R2.64] ;  /* 0x0000000402027981 */ /* 0x002f22000c1e1900 */
[----:B--2---:R-:W-:-:S06]  /*00e0*/  IMAD.WIDE R4, R9, 0x4, R4 ;  /* 0x0000000409047825 */ /* 0x004fcc00078e0204 */
[----:B------:R-:W4:Y:S01]  /*00f0*/  LDG.E R5, desc[UR4][R4.64] ;  /* 0x0000000404057981 */ /* 0x000f22000c1e1900 */
[----:B---3--:R-:W-:-:S04]  /*0100*/  IMAD.WIDE R6, R9, 0x4, R6 ;  /* 0x0000000409067825 */ /* 0x008fc800078e0206 */
[----:B----4-:R-:W-:-:S05]  /*0110*/  FADD R9, R2, R5 ;  /* 0x0000000502097221 */ /* 0x010fca0000000000 */
[----:B------:R-:W-:Y:S01]  /*0120*/  STG.E desc[UR4][R6.64], R9 ;  /* 0x0000000906007986 */ /* 0x000fe2000c101904 */
[----:B------:R-:W-:Y:S05]  /*0130*/  EXIT ;  /* 0x000000000000794d */ /* 0x000fea0003800000 */
.L_x_0:
[----:B------:R-:W-:-:S00]  /*0140*/  BRA `(.L_x_0) ;  /* 0xfffffffc00fc7947 */ /* 0x000fc0000383ffff */
[----:B------:R-:W-:-:S00]  /*0150*/  NOP ;  /* 0x0000000000007918 */ /* 0x000fc00000000000 */
        /* <DEDUP_REMOVED lines=10> */
.L_x_1:


//--------------------- .nv.shared.reserved.0     --------------------------
	.section	.nv.shared.reserved.0,"aw",@nobits
	.weak		__nv_reservedSMEM_offset_0_alias
	.size		__nv_reservedSMEM_offset_0_alias, 0, 64
	.other		__nv_reservedSMEM_offset_0_alias,@"STO_CUDA_RESERVED_SHARED STV_DEFAULT"
__nv_reservedSMEM_offset_0_alias:
	.zero		0
	.zero		64


//--------------------- .nv.constant0._Z11d_sum_arrayPfS_S_i --------------------------
	.section	.nv.constant0._Z11d_sum_arrayPfS_S_i,"a",@progbits
	.sectionflags	@""
	.align	4
.nv.constant0._Z11d_sum_arrayPfS_S_i:
	.zero		924


//--------------------- SYMBOLS --------------------------

	.type		.nv.reservedSmem.offset0,@object
	.size		.nv.reservedSmem.offset0,0x4
